	.headerflags	@"EF_CUDA_TEXMODE_UNIFIED EF_CUDA_64BIT_ADDRESS EF_CUDA_ACCELERATORS EF_CUDA_SM90 EF_CUDA_VIRTUAL_SM(EF_CUDA_SM90)"
	.elftype	@"ET_EXEC"


//--------------------- .nv.info                  --------------------------
	.section	.nv.info,"",@"SHT_CUDA_INFO"
	.align	4


	//----- nvinfo : EIATTR_REGCOUNT
	.align		4
        /*0000*/ 	.byte	0x04, 0x2f
        /*0002*/ 	.short	(.L_1 - .L_0)
	.align		4
.L_0:
        /*0004*/ 	.word	index@(triton_per_fused_abs_mean_sub_10)
        /*0008*/ 	.word	0x0000000c


	//----- nvinfo : EIATTR_MIN_STACK_SIZE
	.align		4
.L_1:
        /*000c*/ 	.byte	0x04, 0x12
        /*000e*/ 	.short	(.L_3 - .L_2)
	.align		4
.L_2:
        /*0010*/ 	.word	index@(triton_per_fused_abs_mean_sub_10)
        /*0014*/ 	.word	0x00000000


	//----- nvinfo : EIATTR_FRAME_SIZE
	.align		4
.L_3:
        /*0018*/ 	.byte	0x04, 0x11
        /*001a*/ 	.short	(.L_5 - .L_4)
	.align		4
.L_4:
        /*001c*/ 	.word	index@(triton_per_fused_abs_mean_sub_10)
        /*0020*/ 	.word	0x00000000


	//----- nvinfo : EIATTR_MIN_STACK_SIZE
	.align		4
.L_5:
        /*0024*/ 	.byte	0x04, 0x12
        /*0026*/ 	.short	(.L_7 - .L_6)
	.align		4
.L_6:
        /*0028*/ 	.word	index@(triton_per_fused_abs_mean_sub_10)
        /*002c*/ 	.word	0x00000000
.L_7:


//--------------------- .nv.info.triton_per_fused_abs_mean_sub_10 --------------------------
	.section	.nv.info.triton_per_fused_abs_mean_sub_10,"",@"SHT_CUDA_INFO"
	.sectionflags	@""
	.align	4


	//----- nvinfo : EIATTR_CUDA_API_VERSION
	.align		4
        /*0000*/ 	.byte	0x04, 0x37
        /*0002*/ 	.short	(.L_9 - .L_8)
.L_8:
        /*0004*/ 	.word	0x0000007c


	//----- nvinfo : EIATTR_KPARAM_INFO
	.align		4
.L_9:
        /*0008*/ 	.byte	0x04, 0x17
        /*000a*/ 	.short	(.L_11 - .L_10)
.L_10:
        /*000c*/ 	.word	0x00000000
        /*0010*/ 	.short	0x0002
        /*0012*/ 	.short	0x0010
        /*0014*/ 	.byte	0x00, 0xf0, 0x11, 0x00


	//----- nvinfo : EIATTR_KPARAM_INFO
	.align		4
.L_11:
        /*0018*/ 	.byte	0x04, 0x17
        /*001a*/ 	.short	(.L_13 - .L_12)
.L_12:
        /*001c*/ 	.word	0x00000000
        /*0020*/ 	.short	0x0001
        /*0022*/ 	.short	0x0008
        /*0024*/ 	.byte	0x00, 0xf4, 0x21, 0x00


	//----- nvinfo : EIATTR_KPARAM_INFO
	.align		4
.L_13:
        /*0028*/ 	.byte	0x04, 0x17
        /*002a*/ 	.short	(.L_15 - .L_14)
.L_14:
        /*002c*/ 	.word	0x00000000
        /*0030*/ 	.short	0x0000
        /*0032*/ 	.short	0x0000
        /*0034*/ 	.byte	0x00, 0xf4, 0x21, 0x00


	//----- nvinfo : EIATTR_SPARSE_MMA_MASK
	.align		4
.L_15:
        /*0038*/ 	.byte	0x03, 0x50
        /*003a*/ 	.short	0x0000


	//----- nvinfo : EIATTR_MAXREG_COUNT
	.align		4
        /*003c*/ 	.byte	0x03, 0x1b
        /*003e*/ 	.short	0x00ff


	//----- nvinfo : EIATTR_COOP_GROUP_MASK_REGIDS
	.align		4
        /*0040*/ 	.byte	0x04, 0x29
        /*0042*/ 	.short	(.L_17 - .L_16)


	//   ....[0]....
.L_16:
        /*0044*/ 	.word	0xffffffff


	//   ....[1]....
        /*0048*/ 	.word	0xffffffff


	//   ....[2]....
        /*004c*/ 	.word	0xffffffff


	//   ....[3]....
        /*0050*/ 	.word	0xffffffff


	//   ....[4]....
        /*0054*/ 	.word	0xffffffff


	//   ....[5]....
        /*0058*/ 	.word	0xffffffff


	//----- nvinfo : EIATTR_COOP_GROUP_INSTR_OFFSETS
	.align		4
.L_17:
        /*005c*/ 	.byte	0x04, 0x28
        /*005e*/ 	.short	(.L_19 - .L_18)


	//   ....[0]....
.L_18:
        /*0060*/ 	.word	0x000000f0


	//   ....[1]....
        /*0064*/ 	.word	0x00000120


	//   ....[2]....
        /*0068*/ 	.word	0x00000150


	//   ....[3]....
        /*006c*/ 	.word	0x00000180


	//   ....[4]....
        /*0070*/ 	.word	0x000001a0


	//   ....[5]....
        /*0074*/ 	.word	0x00000220


	//----- nvinfo : EIATTR_EXIT_INSTR_OFFSETS
	.align		4
.L_19:
        /*0078*/ 	.byte	0x04, 0x1c
        /*007a*/ 	.short	(.L_21 - .L_20)


	//   ....[0]....
.L_20:
        /*007c*/ 	.word	0x00000260


	//   ....[1]....
        /*0080*/ 	.word	0x000002a0


	//----- nvinfo : EIATTR_REQNTID
	.align		4
.L_21:
        /*0084*/ 	.byte	0x04, 0x10
        /*0086*/ 	.short	(.L_23 - .L_22)
.L_22:
        /*0088*/ 	.word	0x00000040
        /*008c*/ 	.word	0x00000001
        /*0090*/ 	.word	0x00000001


	//----- nvinfo : EIATTR_CBANK_PARAM_SIZE
	.align		4
.L_23:
        /*0094*/ 	.byte	0x03, 0x19
        /*0096*/ 	.short	0x0014


	//----- nvinfo : EIATTR_PARAM_CBANK
	.align		4
        /*0098*/ 	.byte	0x04, 0x0a
        /*009a*/ 	.short	(.L_25 - .L_24)
	.align		4
.L_24:
        /*009c*/ 	.word	index@(.nv.constant0.triton_per_fused_abs_mean_sub_10)
        /*00a0*/ 	.short	0x0210
        /*00a2*/ 	.short	0x0014


	//----- nvinfo : EIATTR_SW_WAR
	.align		4
.L_25:
        /*00a4*/ 	.byte	0x04, 0x36
        /*00a6*/ 	.short	(.L_27 - .L_26)
.L_26:
        /*00a8*/ 	.word	0x00000008
.L_27:


//--------------------- .nv.callgraph             --------------------------
	.section	.nv.callgraph,"",@"SHT_CUDA_CALLGRAPH"
	.align	4
	.sectionentsize	8
	.align		4
        /*0000*/ 	.word	0x00000000
	.align		4
        /*0004*/ 	.word	0xffffffff
	.align		4
        /*0008*/ 	.word	0x00000000
	.align		4
        /*000c*/ 	.word	0xfffffffe
	.align		4
        /*0010*/ 	.word	0x00000000
	.align		4
        /*0014*/ 	.word	0xfffffffd
	.align		4
        /*0018*/ 	.word	0x00000000
	.align		4
        /*001c*/ 	.word	0xfffffffc


//--------------------- .text.triton_per_fused_abs_mean_sub_10 --------------------------
	.section	.text.triton_per_fused_abs_mean_sub_10,"ax",@progbits
	.sectionflags	@"SHF_BARRIERS=1"
	.align	128
        .global         triton_per_fused_abs_mean_sub_10
        .type           triton_per_fused_abs_mean_sub_10,@function
        .size           triton_per_fused_abs_mean_sub_10,(.L_x_1 - triton_per_fused_abs_mean_sub_10)
        .other          triton_per_fused_abs_mean_sub_10,@"STO_CUDA_ENTRY STV_DEFAULT"
triton_per_fused_abs_mean_sub_10:
.text.triton_per_fused_abs_mean_sub_10:
[----:B------:R-:W0:Y:S02]  /*0000*/  LDC R1, c[0x0][0x28] ;  /* 0x00000a00ff017b82 */ /* 0x000e240000000800 */
[----:B------:R-:W1:Y:S01]  /*0010*/  S2R R9, SR_TID.X ;  /* 0x0000000000097919 */ /* 0x000e620000002100 */
[----:B------:R-:W2:Y:S01]  /*0020*/  LDC.64 R2, c[0x0][0x210] ;  /* 0x00008400ff027b82 */ /* 0x000ea20000000a00 */
[----:B------:R-:W-:Y:S01]  /*0030*/  ULDC.64 UR6, c[0x0][0x208] ;  /* 0x0000820000067ab9 */ /* 0x000fe20000000a00 */
[----:B-1----:R-:W-:-:S05]  /*0040*/  IMAD.SHL.U32 R0, R9, 0x2, RZ ;  /* 0x0000000209007824 */ /* 0x002fca00078e00ff */
[----:B------:R-:W-:-:S05]  /*0050*/  LOP3.LUT R5, R0, 0x7e, RZ, 0xc0, !PT ;  /* 0x0000007e00057812 */ /* 0x000fca00078ec0ff */
[----:B--2---:R-:W-:-:S06]  /*0060*/  IMAD.WIDE.U32 R2, R5, 0x4, R2 ;  /* 0x0000000405027825 */ /* 0x004fcc00078e0002 */
[----:B------:R-:W2:Y:S01]  /*0070*/  LDG.E.64 R2, desc[UR6][R2.64] ;  /* 0x0000000602027981 */ /* 0x000ea2000c1e1b00 */
[----:B------:R-:W1:Y:S01]  /*0080*/  S2UR UR5, SR_CgaCtaId ;  /* 0x00000000000579c3 */ /* 0x000e620000008800 */
[C---:B------:R-:W-:Y:S01]  /*0090*/  LOP3.LUT P0, RZ, R9.reuse, 0x1f, RZ, 0xc0, !PT ;  /* 0x0000001f09ff7812 */ /* 0x040fe2000780c0ff */
[----:B------:R-:W-:Y:S01]  /*00a0*/  UMOV UR4, 0x400 ;  /* 0x0000040000047882 */ /* 0x000fe20000000000 */
[----:B------:R-:W-:Y:S01]  /*00b0*/  ISETP.GE.AND P1, PT, R9, 0x2, PT ;  /* 0x000000020900780c */ /* 0x000fe20003f26270 */
[----:B-1----:R-:W-:Y:S01]  /*00c0*/  UPRMT UR4, UR5, 0x654, UR4 ;  /* 0x0000065405047896 */ /* 0x002fe20008000004 */
[----:B--2---:R-:W-:-:S05]  /*00d0*/  FADD R0, R2, R3 ;  /* 0x0000000302007221 */ /* 0x004fca0000000000 */
[----:B------:R-:W-:Y:S01]  /*00e0*/  LEA R2, R9, UR4, 0x2 ;  /* 0x0000000409027c11 */ /* 0x000fe2000f8e10ff */
[----:B------:R-:W1:Y:S02]  /*00f0*/  SHFL.BFLY PT, R5, R0, 0x10, 0x1f ;  /* 0x0e001f0000057f89 */ /* 0x000e6400000e0000 */
[----:B-1----:R-:W-:Y:S01]  /*0100*/  FADD R5, R0, R5 ;  /* 0x0000000500057221 */ /* 0x002fe20000000000 */
[----:B------:R-:W-:-:S04]  /*0110*/  SHF.R.U32.HI R0, RZ, 0x3, R9 ;  /* 0x00000003ff007819 */ /* 0x000fc80000011609 */
[----:B------:R-:W1:Y:S01]  /*0120*/  SHFL.BFLY PT, R4, R5, 0x8, 0x1f ;  /* 0x0d001f0005047f89 */ /* 0x000e6200000e0000 */
[----:B------:R-:W-:Y:S01]  /*0130*/  LOP3.LUT R0, R0, 0x4, RZ, 0xc0, !PT ;  /* 0x0000000400007812 */ /* 0x000fe200078ec0ff */
[----:B-1----:R-:W-:-:S05]  /*0140*/  FADD R4, R5, R4 ;  /* 0x0000000405047221 */ /* 0x002fca0000000000 */
[----:B------:R-:W1:Y:S02]  /*0150*/  SHFL.BFLY PT, R7, R4, 0x4, 0x1f ;  /* 0x0c801f0004077f89 */ /* 0x000e6400000e0000 */
[----:B-1----:R-:W-:Y:S01]  /*0160*/  FADD R7, R4, R7 ;  /* 0x0000000704077221 */ /* 0x002fe20000000000 */
[----:B------:R-:W-:-:S04]  /*0170*/  LOP3.LUT R4, R9, 0x1, RZ, 0xc0, !PT ;  /* 0x0000000109047812 */ /* 0x000fc800078ec0ff */
[----:B------:R-:W1:Y:S02]  /*0180*/  SHFL.BFLY PT, R6, R7, 0x2, 0x1f ;  /* 0x0c401f0007067f89 */ /* 0x000e6400000e0000 */
[----:B-1----:R-:W-:-:S05]  /*0190*/  FADD R6, R7, R6 ;  /* 0x0000000607067221 */ /* 0x002fca0000000000 */
[----:B------:R-:W1:Y:S02]  /*01a0*/  SHFL.BFLY PT, R3, R6, 0x1, 0x1f ;  /* 0x0c201f0006037f89 */ /* 0x000e6400000e0000 */
[----:B-1----:R-:W-:-:S05]  /*01b0*/  FADD R3, R6, R3 ;  /* 0x0000000306037221 */ /* 0x002fca0000000000 */
[----:B------:R-:W-:Y:S01]  /*01c0*/  @!P0 STS [R0+UR4], R3 ;  /* 0x0000000300008988 */ /* 0x000fe20008000804 */
[----:B------:R-:W-:Y:S01]  /*01d0*/  BAR.SYNC.DEFER_BLOCKING 0x0 ;  /* 0x0000000000007b1d */ /* 0x000fe20000010000 */
[----:B------:R-:W-:-:S04]  /*01e0*/  ISETP.NE.U32.AND P0, PT, R4, 0x1, PT ;  /* 0x000000010400780c */ /* 0x000fc80003f05070 */
[C---:B------:R-:W-:Y:S01]  /*01f0*/  ISETP.LT.AND P0, PT, R9.reuse, 0x2, P0 ;  /* 0x000000020900780c */ /* 0x040fe20000701270 */
[----:B------:R-:W1:Y:S01]  /*0200*/  @!P1 LDS R8, [R2] ;  /* 0x0000000002089984 */ /* 0x000e620000000800 */
[----:B------:R-:W-:-:S03]  /*0210*/  LOP3.LUT P1, RZ, R9, 0x3f, RZ, 0xc0, !PT ;  /* 0x0000003f09ff7812 */ /* 0x000fc6000782c0ff */
[----:B-1----:R-:W1:Y:S02]  /*0220*/  SHFL.BFLY PT, R5, R8, 0x1, 0x1f ;  /* 0x0c201f0008057f89 */ /* 0x002e6400000e0000 */
[----:B-1----:R-:W-:-:S06]  /*0230*/  FADD R5, R8, R5 ;  /* 0x0000000508057221 */ /* 0x002fcc0000000000 */
[----:B------:R1:W-:Y:S01]  /*0240*/  @P0 STS [R2], R5 ;  /* 0x0000000502000388 */ /* 0x0003e20000000800 */
[----:B------:R-:W-:Y:S06]  /*0250*/  BAR.SYNC.DEFER_BLOCKING 0x0 ;  /* 0x0000000000007b1d */ /* 0x000fec0000010000 */
[----:B-1----:R-:W-:Y:S05]  /*0260*/  @P1 EXIT ;  /* 0x000000000000194d */ /* 0x002fea0003800000 */
[----:B------:R-:W0:Y:S01]  /*0270*/  LDS R5, [UR4] ;  /* 0x00000004ff057984 */ /* 0x000e220008000800 */
[----:B------:R-:W0:Y:S03]  /*0280*/  LDC.64 R2, c[0x0][0x218] ;  /* 0x00008600ff027b82 */ /* 0x000e260000000a00 */
[----:B0-----:R-:W-:Y:S01]  /*0290*/  STG.E desc[UR6][R2.64], R5 ;  /* 0x0000000502007986 */ /* 0x001fe2000c101906 */
[----:B------:R-:W-:Y:S05]  /*02a0*/  EXIT ;  /* 0x000000000000794d */ /* 0x000fea0003800000 */
.L_x_0:
[----:B------:R-:W-:-:S00]  /*02b0*/  BRA `(.L_x_0) ;  /* 0xfffffffc00fc7947 */ /* 0x000fc0000383ffff */
[----:B------:R-:W-:-:S00]  /*02c0*/  NOP ;  /* 0x0000000000007918 */ /* 0x000fc00000000000 */
        /* <DEDUP_REMOVED lines=11> */
.L_x_1:


//--------------------- .nv.shared.triton_per_fused_abs_mean_sub_10 --------------------------
	.section	.nv.shared.triton_per_fused_abs_mean_sub_10,"aw",@nobits
	.sectionflags	@""
	.align	16
	.zero		1024


//--------------------- .nv.constant0.triton_per_fused_abs_mean_sub_10 --------------------------
	.section	.nv.constant0.triton_per_fused_abs_mean_sub_10,"a",@progbits
	.sectionflags	@""
	.align	4
.nv.constant0.triton_per_fused_abs_mean_sub_10:
	.zero		548
